//
// Generated by NVIDIA NVVM Compiler
//
// Compiler Build ID: CL-36424714
// Cuda compilation tools, release 13.0, V13.0.88
// Based on NVVM 20.0.0
//

.version 9.0
.target sm_100
.address_size 64

	// .globl	_Z10cuda_sgemmILj16ELj128EEvPfS0_S0_iii
// _ZZ10cuda_sgemmILj16ELj128EEvPfS0_S0_iiiE8a_shared has been demoted
// _ZZ10cuda_sgemmILj16ELj128EEvPfS0_S0_iiiE8b_shared has been demoted

.visible .entry _Z10cuda_sgemmILj16ELj128EEvPfS0_S0_iii(
	.param .u64 .ptr .align 1 _Z10cuda_sgemmILj16ELj128EEvPfS0_S0_iii_param_0,
	.param .u64 .ptr .align 1 _Z10cuda_sgemmILj16ELj128EEvPfS0_S0_iii_param_1,
	.param .u64 .ptr .align 1 _Z10cuda_sgemmILj16ELj128EEvPfS0_S0_iii_param_2,
	.param .u32 _Z10cuda_sgemmILj16ELj128EEvPfS0_S0_iii_param_3,
	.param .u32 _Z10cuda_sgemmILj16ELj128EEvPfS0_S0_iii_param_4,
	.param .u32 _Z10cuda_sgemmILj16ELj128EEvPfS0_S0_iii_param_5
)
{
	.reg .pred 	%p<12>;
	.reg .b32 	%r<93>;
	.reg .b32 	%f<114>;
	.reg .b64 	%rd<19>;
	// demoted variable
	.shared .align 4 .b8 _ZZ10cuda_sgemmILj16ELj128EEvPfS0_S0_iiiE8a_shared[8192];
	// demoted variable
	.shared .align 4 .b8 _ZZ10cuda_sgemmILj16ELj128EEvPfS0_S0_iiiE8b_shared[8192];
	ld.param.u64 	%rd5, [_Z10cuda_sgemmILj16ELj128EEvPfS0_S0_iii_param_0];
	ld.param.u64 	%rd6, [_Z10cuda_sgemmILj16ELj128EEvPfS0_S0_iii_param_1];
	ld.param.u64 	%rd7, [_Z10cuda_sgemmILj16ELj128EEvPfS0_S0_iii_param_2];
	ld.param.u32 	%r38, [_Z10cuda_sgemmILj16ELj128EEvPfS0_S0_iii_param_4];
	ld.param.u32 	%r39, [_Z10cuda_sgemmILj16ELj128EEvPfS0_S0_iii_param_5];
	mov.u32 	%r1, %tid.x;
	mov.u32 	%r2, %ntid.x;
	mov.u32 	%r40, %ctaid.x;
	mul.lo.s32 	%r3, %r2, %r40;
	mov.u32 	%r4, %tid.y;
	mov.u32 	%r41, %ntid.y;
	mov.u32 	%r42, %ctaid.y;
	mul.lo.s32 	%r5, %r41, %r42;
	setp.lt.s32 	%p1, %r39, 1;
	shl.b32 	%r43, %r4, 9;
	mov.u32 	%r44, _ZZ10cuda_sgemmILj16ELj128EEvPfS0_S0_iiiE8a_shared;
	add.s32 	%r6, %r44, %r43;
	shl.b32 	%r45, %r1, 2;
	mov.u32 	%r46, _ZZ10cuda_sgemmILj16ELj128EEvPfS0_S0_iiiE8b_shared;
	add.s32 	%r7, %r46, %r45;
	@%p1 bra 	$L__BB0_3;
	mul.lo.s32 	%r8, %r39, %r4;
	cvt.u64.u32 	%rd1, %r3;
	mul.lo.s32 	%r48, %r39, %r5;
	cvt.u64.u32 	%rd2, %r48;
	cvta.to.global.u64 	%rd3, %rd5;
	cvta.to.global.u64 	%rd4, %rd6;
	mov.b32 	%r83, 0;
$L__BB0_2:
	add.s32 	%r49, %r83, %r1;
	add.s32 	%r50, %r49, %r8;
	cvt.u64.u32 	%rd8, %r50;
	add.s64 	%rd9, %rd8, %rd2;
	shl.b64 	%rd10, %rd9, 2;
	add.s64 	%rd11, %rd3, %rd10;
	ld.global.f32 	%f14, [%rd11];
	shl.b32 	%r51, %r49, 2;
	add.s32 	%r52, %r6, %r51;
	st.shared.f32 	[%r52], %f14;
	add.s32 	%r53, %r83, %r4;
	mad.lo.s32 	%r54, %r53, %r38, %r1;
	cvt.u64.u32 	%rd12, %r54;
	add.s64 	%rd13, %rd12, %rd1;
	shl.b64 	%rd14, %rd13, 2;
	add.s64 	%rd15, %rd4, %rd14;
	ld.global.f32 	%f15, [%rd15];
	shl.b32 	%r55, %r53, 6;
	add.s32 	%r56, %r7, %r55;
	st.shared.f32 	[%r56], %f15;
	add.s32 	%r83, %r83, %r2;
	setp.lt.s32 	%p2, %r83, %r39;
	@%p2 bra 	$L__BB0_2;
$L__BB0_3:
	setp.lt.s32 	%p3, %r39, 1;
	bar.sync 	0;
	mov.f32 	%f113, 0f00000000;
	@%p3 bra 	$L__BB0_16;
	and.b32  	%r11, %r39, 15;
	setp.lt.u32 	%p4, %r39, 16;
	mov.f32 	%f113, 0f00000000;
	mov.b32 	%r88, 0;
	@%p4 bra 	$L__BB0_7;
	and.b32  	%r88, %r39, 2147483632;
	neg.s32 	%r86, %r88;
	add.s32 	%r60, %r43, %r44;
	add.s32 	%r85, %r60, 32;
	add.s32 	%r63, %r45, %r46;
	add.s32 	%r84, %r63, 512;
	mov.f32 	%f113, 0f00000000;
$L__BB0_6:
	.pragma "nounroll";
	ld.shared.f32 	%f20, [%r85+-32];
	ld.shared.f32 	%f21, [%r84+-512];
	fma.rn.f32 	%f22, %f20, %f21, %f113;
	ld.shared.f32 	%f23, [%r85+-28];
	ld.shared.f32 	%f24, [%r84+-448];
	fma.rn.f32 	%f25, %f23, %f24, %f22;
	ld.shared.f32 	%f26, [%r85+-24];
	ld.shared.f32 	%f27, [%r84+-384];
	fma.rn.f32 	%f28, %f26, %f27, %f25;
	ld.shared.f32 	%f29, [%r85+-20];
	ld.shared.f32 	%f30, [%r84+-320];
	fma.rn.f32 	%f31, %f29, %f30, %f28;
	ld.shared.f32 	%f32, [%r85+-16];
	ld.shared.f32 	%f33, [%r84+-256];
	fma.rn.f32 	%f34, %f32, %f33, %f31;
	ld.shared.f32 	%f35, [%r85+-12];
	ld.shared.f32 	%f36, [%r84+-192];
	fma.rn.f32 	%f37, %f35, %f36, %f34;
	ld.shared.f32 	%f38, [%r85+-8];
	ld.shared.f32 	%f39, [%r84+-128];
	fma.rn.f32 	%f40, %f38, %f39, %f37;
	ld.shared.f32 	%f41, [%r85+-4];
	ld.shared.f32 	%f42, [%r84+-64];
	fma.rn.f32 	%f43, %f41, %f42, %f40;
	ld.shared.f32 	%f44, [%r85];
	ld.shared.f32 	%f45, [%r84];
	fma.rn.f32 	%f46, %f44, %f45, %f43;
	ld.shared.f32 	%f47, [%r85+4];
	ld.shared.f32 	%f48, [%r84+64];
	fma.rn.f32 	%f49, %f47, %f48, %f46;
	ld.shared.f32 	%f50, [%r85+8];
	ld.shared.f32 	%f51, [%r84+128];
	fma.rn.f32 	%f52, %f50, %f51, %f49;
	ld.shared.f32 	%f53, [%r85+12];
	ld.shared.f32 	%f54, [%r84+192];
	fma.rn.f32 	%f55, %f53, %f54, %f52;
	ld.shared.f32 	%f56, [%r85+16];
	ld.shared.f32 	%f57, [%r84+256];
	fma.rn.f32 	%f58, %f56, %f57, %f55;
	ld.shared.f32 	%f59, [%r85+20];
	ld.shared.f32 	%f60, [%r84+320];
	fma.rn.f32 	%f61, %f59, %f60, %f58;
	ld.shared.f32 	%f62, [%r85+24];
	ld.shared.f32 	%f63, [%r84+384];
	fma.rn.f32 	%f64, %f62, %f63, %f61;
	ld.shared.f32 	%f65, [%r85+28];
	ld.shared.f32 	%f66, [%r84+448];
	fma.rn.f32 	%f113, %f65, %f66, %f64;
	add.s32 	%r86, %r86, 16;
	add.s32 	%r85, %r85, 64;
	add.s32 	%r84, %r84, 1024;
	setp.ne.s32 	%p5, %r86, 0;
	@%p5 bra 	$L__BB0_6;
$L__BB0_7:
	setp.eq.s32 	%p6, %r11, 0;
	@%p6 bra 	$L__BB0_16;
	and.b32  	%r23, %r39, 7;
	setp.lt.u32 	%p7, %r11, 8;
	@%p7 bra 	$L__BB0_10;
	shl.b32 	%r64, %r88, 2;
	add.s32 	%r65, %r6, %r64;
	ld.shared.f32 	%f68, [%r65];
	shl.b32 	%r66, %r88, 6;
	add.s32 	%r67, %r7, %r66;
	ld.shared.f32 	%f69, [%r67];
	fma.rn.f32 	%f70, %f68, %f69, %f113;
	ld.shared.f32 	%f71, [%r65+4];
	ld.shared.f32 	%f72, [%r67+64];
	fma.rn.f32 	%f73, %f71, %f72, %f70;
	ld.shared.f32 	%f74, [%r65+8];
	ld.shared.f32 	%f75, [%r67+128];
	fma.rn.f32 	%f76, %f74, %f75, %f73;
	ld.shared.f32 	%f77, [%r65+12];
	ld.shared.f32 	%f78, [%r67+192];
	fma.rn.f32 	%f79, %f77, %f78, %f76;
	ld.shared.f32 	%f80, [%r65+16];
	ld.shared.f32 	%f81, [%r67+256];
	fma.rn.f32 	%f82, %f80, %f81, %f79;
	ld.shared.f32 	%f83, [%r65+20];
	ld.shared.f32 	%f84, [%r67+320];
	fma.rn.f32 	%f85, %f83, %f84, %f82;
	ld.shared.f32 	%f86, [%r65+24];
	ld.shared.f32 	%f87, [%r67+384];
	fma.rn.f32 	%f88, %f86, %f87, %f85;
	ld.shared.f32 	%f89, [%r65+28];
	ld.shared.f32 	%f90, [%r67+448];
	fma.rn.f32 	%f113, %f89, %f90, %f88;
	add.s32 	%r88, %r88, 8;
$L__BB0_10:
	setp.eq.s32 	%p8, %r23, 0;
	@%p8 bra 	$L__BB0_16;
	and.b32  	%r26, %r39, 3;
	setp.lt.u32 	%p9, %r23, 4;
	@%p9 bra 	$L__BB0_13;
	shl.b32 	%r68, %r88, 2;
	add.s32 	%r69, %r6, %r68;
	ld.shared.f32 	%f92, [%r69];
	shl.b32 	%r70, %r88, 6;
	add.s32 	%r71, %r7, %r70;
	ld.shared.f32 	%f93, [%r71];
	fma.rn.f32 	%f94, %f92, %f93, %f113;
	ld.shared.f32 	%f95, [%r69+4];
	ld.shared.f32 	%f96, [%r71+64];
	fma.rn.f32 	%f97, %f95, %f96, %f94;
	ld.shared.f32 	%f98, [%r69+8];
	ld.shared.f32 	%f99, [%r71+128];
	fma.rn.f32 	%f100, %f98, %f99, %f97;
	ld.shared.f32 	%f101, [%r69+12];
	ld.shared.f32 	%f102, [%r71+192];
	fma.rn.f32 	%f113, %f101, %f102, %f100;
	add.s32 	%r88, %r88, 4;
$L__BB0_13:
	setp.eq.s32 	%p10, %r26, 0;
	@%p10 bra 	$L__BB0_16;
	shl.b32 	%r72, %r88, 6;
	add.s32 	%r74, %r72, %r45;
	add.s32 	%r92, %r46, %r74;
	shl.b32 	%r77, %r88, 2;
	add.s32 	%r78, %r43, %r77;
	mov.u32 	%r79, _ZZ10cuda_sgemmILj16ELj128EEvPfS0_S0_iiiE8a_shared;
	add.s32 	%r91, %r79, %r78;
	neg.s32 	%r90, %r26;
$L__BB0_15:
	.pragma "nounroll";
	ld.shared.f32 	%f103, [%r91];
	ld.shared.f32 	%f104, [%r92];
	fma.rn.f32 	%f113, %f103, %f104, %f113;
	add.s32 	%r92, %r92, 64;
	add.s32 	%r91, %r91, 4;
	add.s32 	%r90, %r90, 1;
	setp.ne.s32 	%p11, %r90, 0;
	@%p11 bra 	$L__BB0_15;
$L__BB0_16:
	cvta.to.global.u64 	%rd16, %rd7;
	add.s32 	%r80, %r5, %r4;
	add.s32 	%r81, %r3, %r1;
	mad.lo.s32 	%r82, %r38, %r80, %r81;
	mul.wide.s32 	%rd17, %r82, 4;
	add.s64 	%rd18, %rd16, %rd17;
	st.global.f32 	[%rd18], %f113;
	ret;

}


// ===== COMPILED SASS (sm_100) =====

	.target	sm_100

	.elftype	@"ET_EXEC"


//--------------------- .note.nv.tkinfo           --------------------------
	.section	.note.nv.tkinfo,"",@"SHT_NOTE"
	.sectionflags	@"SHF_NOTE_NV_TKINFO"
	.tkinfo
        /*0018*/ 	.word	0x00000002
        /*0030*/ 	.string	""
        /*0030*/ 	.string	"ptxas"
        /*0030*/ 	.string	"Cuda compilation tools, release 13.0, V13.0.88"
        /*0030*/ 	.string	"Build cuda_13.0.r13.0/compiler.36424714_0"
        /*0030*/ 	.string	"-arch sm_100 -m 64 "



//--------------------- .note.nv.cuinfo           --------------------------
	.section	.note.nv.cuinfo,"",@"SHT_NOTE"
	.sectionflags	@"SHF_NOTE_NV_CUINFO"
        /*0018*/ 	.short	0x0002
        /*001a*/ 	.short	0x0064
        /*001c*/ 	.short	0x0082
	.zero		2


//--------------------- .nv.info                  --------------------------
	.section	.nv.info,"",@"SHT_CUDA_INFO"
	.align	4


	//----- nvinfo : EIATTR_REGCOUNT
	.align		4
        /*0000*/ 	.byte	0x04, 0x2f
        /*0002*/ 	.short	(.L_1 - .L_0)
	.align		4
.L_0:
        /*0004*/ 	.word	index@(_Z10cuda_sgemmILj16ELj128EEvPfS0_S0_iii)
        /*0008*/ 	.word	0x00000020


	//----- nvinfo : EIATTR_FRAME_SIZE
	.align		4
.L_1:
        /*000c*/ 	.byte	0x04, 0x11
        /*000e*/ 	.short	(.L_3 - .L_2)
	.align		4
.L_2:
        /*0010*/ 	.word	index@(_Z10cuda_sgemmILj16ELj128EEvPfS0_S0_iii)
        /*0014*/ 	.word	0x00000000


	//----- nvinfo : EIATTR_MIN_STACK_SIZE
	.align		4
.L_3:
        /*0018*/ 	.byte	0x04, 0x12
        /*001a*/ 	.short	(.L_5 - .L_4)
	.align		4
.L_4:
        /*001c*/ 	.word	index@(_Z10cuda_sgemmILj16ELj128EEvPfS0_S0_iii)
        /*0020*/ 	.word	0x00000000
.L_5:


//--------------------- .nv.compat                --------------------------
	.section	.nv.compat,"",@"SHT_CUDA_COMPAT_INFO"
	.align	4
        /*0000*/ 	.byte	0x02, 0x09, 0x00, 0x00, 0x02, 0x02, 0x01, 0x00, 0x02, 0x05, 0x05, 0x00, 0x03, 0x07, 0x01, 0x01
        /*0010*/ 	.byte	0x02, 0x03, 0x00, 0x00, 0x02, 0x06, 0x01, 0x00, 0x04, 0x0b, 0x08, 0x00, 0x09, 0x00, 0x00, 0x00
        /*0020*/ 	.byte	0x00, 0x00, 0x00, 0x00


//--------------------- .nv.info._Z10cuda_sgemmILj16ELj128EEvPfS0_S0_iii --------------------------
	.section	.nv.info._Z10cuda_sgemmILj16ELj128EEvPfS0_S0_iii,"",@"SHT_CUDA_INFO"
	.sectionflags	@""
	.align	4


	//----- nvinfo : EIATTR_CUDA_API_VERSION
	.align		4
        /*0000*/ 	.byte	0x04, 0x37
        /*0002*/ 	.short	(.L_7 - .L_6)
.L_6:
        /*0004*/ 	.word	0x00000082


	//----- nvinfo : EIATTR_KPARAM_INFO
	.align		4
.L_7:
        /*0008*/ 	.byte	0x04, 0x17
        /*000a*/ 	.short	(.L_9 - .L_8)
.L_8:
        /*000c*/ 	.word	0x00000000
        /*0010*/ 	.short	0x0005
        /*0012*/ 	.short	0x0020
        /*0014*/ 	.byte	0x00, 0xf0, 0x11, 0x00


	//----- nvinfo : EIATTR_KPARAM_INFO
	.align		4
.L_9:
        /*0018*/ 	.byte	0x04, 0x17
        /*001a*/ 	.short	(.L_11 - .L_10)
.L_10:
        /*001c*/ 	.word	0x00000000
        /*0020*/ 	.short	0x0004
        /*0022*/ 	.short	0x001c
        /*0024*/ 	.byte	0x00, 0xf0, 0x11, 0x00


	//----- nvinfo : EIATTR_KPARAM_INFO
	.align		4
.L_11:
        /*0028*/ 	.byte	0x04, 0x17
        /*002a*/ 	.short	(.L_13 - .L_12)
.L_12:
        /*002c*/ 	.word	0x00000000
        /*0030*/ 	.short	0x0003
        /*0032*/ 	.short	0x0018
        /*0034*/ 	.byte	0x00, 0xf0, 0x11, 0x00


	//----- nvinfo : EIATTR_KPARAM_INFO
	.align		4
.L_13:
        /*0038*/ 	.byte	0x04, 0x17
        /*003a*/ 	.short	(.L_15 - .L_14)
.L_14:
        /*003c*/ 	.word	0x00000000
        /*0040*/ 	.short	0x0002
        /*0042*/ 	.short	0x0010
        /*0044*/ 	.byte	0x00, 0xf5, 0x21, 0x00


	//----- nvinfo : EIATTR_KPARAM_INFO
	.align		4
.L_15:
        /*0048*/ 	.byte	0x04, 0x17
        /*004a*/ 	.short	(.L_17 - .L_16)
.L_16:
        /*004c*/ 	.word	0x00000000
        /*0050*/ 	.short	0x0001
        /*0052*/ 	.short	0x0008
        /*0054*/ 	.byte	0x00, 0xf5, 0x21, 0x00


	//----- nvinfo : EIATTR_KPARAM_INFO
	.align		4
.L_17:
        /*0058*/ 	.byte	0x04, 0x17
        /*005a*/ 	.short	(.L_19 - .L_18)
.L_18:
        /*005c*/ 	.word	0x00000000
        /*0060*/ 	.short	0x0000
        /*0062*/ 	.short	0x0000
        /*0064*/ 	.byte	0x00, 0xf5, 0x21, 0x00


	//----- nvinfo : EIATTR_SPARSE_MMA_MASK
	.align		4
.L_19:
        /*0068*/ 	.byte	0x03, 0x50
        /*006a*/ 	.short	0x0000


	//----- nvinfo : EIATTR_MAXREG_COUNT
	.align		4
        /*006c*/ 	.byte	0x03, 0x1b
        /*006e*/ 	.short	0x00ff


	//----- nvinfo : EIATTR_NUM_BARRIERS
	.align		4
        /*0070*/ 	.byte	0x02, 0x4c
        /*0072*/ 	.byte	0x01
	.zero		1


	//----- nvinfo : EIATTR_MERCURY_ISA_VERSION
	.align		4
        /*0074*/ 	.byte	0x03, 0x5f
        /*0076*/ 	.short	0x0101


	//----- nvinfo : EIATTR_VRC_CTA_INIT_COUNT
	.align		4
        /*0078*/ 	.byte	0x02, 0x4a
	.zero		1
	.zero		1


	//----- nvinfo : EIATTR_EXIT_INSTR_OFFSETS
	.align		4
        /*007c*/ 	.byte	0x04, 0x1c
        /*007e*/ 	.short	(.L_21 - .L_20)


	//   ....[0]....
.L_20:
        /*0080*/ 	.word	0x00000a70


	//----- nvinfo : EIATTR_CBANK_PARAM_SIZE
	.align		4
.L_21:
        /*0084*/ 	.byte	0x03, 0x19
        /*0086*/ 	.short	0x0024


	//----- nvinfo : EIATTR_PARAM_CBANK
	.align		4
        /*0088*/ 	.byte	0x04, 0x0a
        /*008a*/ 	.short	(.L_23 - .L_22)
	.align		4
.L_22:
        /*008c*/ 	.word	index@(.nv.constant0._Z10cuda_sgemmILj16ELj128EEvPfS0_S0_iii)
        /*0090*/ 	.short	0x0380
        /*0092*/ 	.short	0x0024


	//----- nvinfo : EIATTR_SW_WAR
	.align		4
.L_23:
        /*0094*/ 	.byte	0x04, 0x36
        /*0096*/ 	.short	(.L_25 - .L_24)
.L_24:
        /*0098*/ 	.word	0x00000008
.L_25:


//--------------------- .nv.callgraph             --------------------------
	.section	.nv.callgraph,"",@"SHT_CUDA_CALLGRAPH"
	.align	4
	.sectionentsize	8
	.align		4
        /*0000*/ 	.word	0x00000000
	.align		4
        /*0004*/ 	.word	0xffffffff
	.align		4
        /*0008*/ 	.word	0x00000000
	.align		4
        /*000c*/ 	.word	0xfffffffe
	.align		4
        /*0010*/ 	.word	0x00000000
	.align		4
        /*0014*/ 	.word	0xfffffffd
	.align		4
        /*0018*/ 	.word	0x00000000
	.align		4
        /*001c*/ 	.word	0xfffffffc


//--------------------- .text._Z10cuda_sgemmILj16ELj128EEvPfS0_S0_iii --------------------------
	.section	.text._Z10cuda_sgemmILj16ELj128EEvPfS0_S0_iii,"ax",@progbits
	.align	128
        .global         _Z10cuda_sgemmILj16ELj128EEvPfS0_S0_iii
        .type           _Z10cuda_sgemmILj16ELj128EEvPfS0_S0_iii,@function
        .size           _Z10cuda_sgemmILj16ELj128EEvPfS0_S0_iii,(.L_x_9 - _Z10cuda_sgemmILj16ELj128EEvPfS0_S0_iii)
        .other          _Z10cuda_sgemmILj16ELj128EEvPfS0_S0_iii,@"STO_CUDA_ENTRY STV_DEFAULT"
_Z10cuda_sgemmILj16ELj128EEvPfS0_S0_iii:
.text._Z10cuda_sgemmILj16ELj128EEvPfS0_S0_iii:
[----:B------:R-:W-:Y:S01]  /*0000*/  LDC R1, c[0x0][0x37c] ;  /* 0x0000df00ff017b82 */ /* 0x000fe20000000800 */
[----:B------:R-:W0:Y:S01]  /*0010*/  S2R R5, SR_CgaCtaId ;  /* 0x0000000000057919 */ /* 0x000e220000008800 */
[----:B------:R-:W1:Y:S06]  /*0020*/  LDCU UR7, c[0x0][0x3a0] ;  /* 0x00007400ff0777ac */ /* 0x000e6c0008000800 */
[----:B------:R-:W2:Y:S01]  /*0030*/  S2UR UR5, SR_CTAID.X ;  /* 0x00000000000579c3 */ /* 0x000ea20000002500 */
[----:B------:R-:W-:Y:S01]  /*0040*/  MOV R6, 0x400 ;  /* 0x0000040000067802 */ /* 0x000fe20000000f00 */
[----:B------:R-:W3:Y:S01]  /*0050*/  S2R R2, SR_TID.Y ;  /* 0x0000000000027919 */ /* 0x000ee20000002200 */
[----:B------:R-:W2:Y:S02]  /*0060*/  LDCU UR9, c[0x0][0x360] ;  /* 0x00006c00ff0977ac */ /* 0x000ea40008000800 */
[----:B------:R-:W-:Y:S01]  /*0070*/  IADD3 R4, PT, PT, R6, 0x2000, RZ ;  /* 0x0000200006047810 */ /* 0x000fe20007ffe0ff */
[----:B------:R-:W4:Y:S01]  /*0080*/  S2R R3, SR_TID.X ;  /* 0x0000000000037919 */ /* 0x000f220000002100 */
[----:B------:R-:W5:Y:S01]  /*0090*/  LDCU UR6, c[0x0][0x364] ;  /* 0x00006c80ff0677ac */ /* 0x000f620008000800 */
[----:B------:R-:W5:Y:S01]  /*00a0*/  S2UR UR4, SR_CTAID.Y ;  /* 0x00000000000479c3 */ /* 0x000f620000002600 */
[----:B------:R-:W3:Y:S01]  /*00b0*/  LDCU.64 UR10, c[0x0][0x358] ;  /* 0x00006b00ff0a77ac */ /* 0x000ee20008000a00 */
[----:B-1----:R-:W-:-:S02]  /*00c0*/  UISETP.GE.AND UP0, UPT, UR7, 0x1, UPT ;  /* 0x000000010700788c */ /* 0x002fc4000bf06270 */
[----:B--2---:R-:W-:Y:S01]  /*00d0*/  UIMAD UR5, UR9, UR5, URZ ;  /* 0x00000005090572a4 */ /* 0x004fe2000f8e02ff */
[C---:B0-----:R-:W-:Y:S02]  /*00e0*/  LEA R6, R5.reuse, R6, 0x18 ;  /* 0x0000000605067211 */ /* 0x041fe400078ec0ff */
[----:B------:R-:W-:Y:S01]  /*00f0*/  LEA R4, R5, R4, 0x18 ;  /* 0x0000000405047211 */ /* 0x000fe200078ec0ff */
[----:B-----5:R-:W-:Y:S01]  /*0100*/  UIMAD UR6, UR6, UR4, URZ ;  /* 0x00000004060672a4 */ /* 0x020fe2000f8e02ff */
[----:B---3--:R-:W-:Y:S02]  /*0110*/  SHF.L.U32 R7, R2, 0x9, RZ ;  /* 0x0000000902077819 */ /* 0x008fe400000006ff */
[----:B----4-:R-:W-:Y:S02]  /*0120*/  SHF.L.U32 R5, R3, 0x2, RZ ;  /* 0x0000000203057819 */ /* 0x010fe400000006ff */
[----:B------:R-:W-:Y:S02]  /*0130*/  IADD3 R19, PT, PT, R7, R6, RZ ;  /* 0x0000000607137210 */ /* 0x000fe40007ffe0ff */
[----:B------:R-:W-:Y:S01]  /*0140*/  IADD3 R17, PT, PT, R5, R4, RZ ;  /* 0x0000000405117210 */ /* 0x000fe20007ffe0ff */
[----:B------:R-:W-:Y:S06]  /*0150*/  BRA.U !UP0, `(.L_x_0) ;  /* 0x0000000108647547 */ /* 0x000fec000b800000 */
[----:B------:R-:W0:Y:S01]  /*0160*/  LDCU UR16, c[0x0][0x39c] ;  /* 0x00007380ff1077ac */ /* 0x000e220008000800 */
[----:B------:R-:W1:Y:S01]  /*0170*/  LDCU.128 UR12, c[0x0][0x380] ;  /* 0x00007000ff0c77ac */ /* 0x000e620008000c00 */
[----:B------:R-:W-:Y:S01]  /*0180*/  UIMAD UR8, UR6, UR7, URZ ;  /* 0x00000007060872a4 */ /* 0x000fe2000f8e02ff */
[----:B------:R-:W-:-:S11]  /*0190*/  UMOV UR4, URZ ;  /* 0x000000ff00047c82 */ /* 0x000fd60008000000 */
.L_x_1:
[----:B------:R-:W-:Y:S01]  /*01a0*/  VIADD R0, R3, UR4 ;  /* 0x0000000403007c36 */ /* 0x000fe20008000000 */
[----:B------:R-:W-:-:S03]  /*01b0*/  IADD3 R12, PT, PT, R2, UR4, RZ ;  /* 0x00000004020c7c10 */ /* 0x000fc6000fffe0ff */
[----:B--2---:R-:W-:Y:S02]  /*01c0*/  IMAD R8, R2, UR7, R0 ;  /* 0x0000000702087c24 */ /* 0x004fe4000f8e0200 */
[----:B0-----:R-:W-:-:S03]  /*01d0*/  IMAD R9, R12, UR16, R3 ;  /* 0x000000100c097c24 */ /* 0x001fc6000f8e0203 */
[----:B------:R-:W-:Y:S02]  /*01e0*/  IADD3 R11, P1, PT, R8, UR8, RZ ;  /* 0x00000008080b7c10 */ /* 0x000fe4000ff3e0ff */
[----:B------:R-:W-:Y:S02]  /*01f0*/  IADD3 R9, P0, PT, R9, UR5, RZ ;  /* 0x0000000509097c10 */ /* 0x000fe4000ff1e0ff */
[----:B------:R-:W-:Y:S02]  /*0200*/  IADD3.X R16, PT, PT, RZ, RZ, RZ, P1, !PT ;  /* 0x000000ffff107210 */ /* 0x000fe40000ffe4ff */
[----:B-1----:R-:W-:Y:S02]  /*0210*/  LEA R10, P1, R11, UR12, 0x2 ;  /* 0x0000000c0b0a7c11 */ /* 0x002fe4000f8210ff */
[----:B------:R-:W-:Y:S02]  /*0220*/  IADD3.X R14, PT, PT, RZ, RZ, RZ, P0, !PT ;  /* 0x000000ffff0e7210 */ /* 0x000fe400007fe4ff */
[----:B------:R-:W-:-:S02]  /*0230*/  LEA R8, P0, R9, UR14, 0x2 ;  /* 0x0000000e09087c11 */ /* 0x000fc4000f8010ff */
[----:B------:R-:W-:Y:S02]  /*0240*/  LEA.HI.X R11, R11, UR13, R16, 0x2, P1 ;  /* 0x0000000d0b0b7c11 */ /* 0x000fe400088f1410 */
[----:B------:R-:W-:-:S03]  /*0250*/  LEA.HI.X R9, R9, UR15, R14, 0x2, P0 ;  /* 0x0000000f09097c11 */ /* 0x000fc600080f140e */
[----:B------:R-:W2:Y:S04]  /*0260*/  LDG.E R10, desc[UR10][R10.64] ;  /* 0x0000000a0a0a7981 */ /* 0x000ea8000c1e1900 */
[----:B------:R-:W3:Y:S01]  /*0270*/  LDG.E R8, desc[UR10][R8.64] ;  /* 0x0000000a08087981 */ /* 0x000ee2000c1e1900 */
[----:B------:R-:W-:Y:S01]  /*0280*/  LEA R13, R0, R19, 0x2 ;  /* 0x00000013000d7211 */ /* 0x000fe200078e10ff */
[----:B------:R-:W-:Y:S01]  /*0290*/  IMAD R15, R12, 0x40, R17 ;  /* 0x000000400c0f7824 */ /* 0x000fe200078e0211 */
[----:B------:R-:W-:-:S04]  /*02a0*/  UIADD3 UR4, UPT, UPT, UR9, UR4, URZ ;  /* 0x0000000409047290 */ /* 0x000fc8000fffe0ff */
[----:B------:R-:W-:Y:S01]  /*02b0*/  UISETP.GE.AND UP1, UPT, UR4, UR7, UPT ;  /* 0x000000070400728c */ /* 0x000fe2000bf26270 */
[----:B--2---:R2:W-:Y:S04]  /*02c0*/  STS [R13], R10 ;  /* 0x0000000a0d007388 */ /* 0x0045e80000000800 */
[----:B---3--:R2:W-:Y:S04]  /*02d0*/  STS [R15], R8 ;  /* 0x000000080f007388 */ /* 0x0085e80000000800 */
[----:B------:R-:W-:Y:S05]  /*02e0*/  BRA.U !UP1, `(.L_x_1) ;  /* 0xfffffffd09ac7547 */ /* 0x000fea000b83ffff */
.L_x_0:
[----:B------:R-:W-:Y:S01]  /*02f0*/  BAR.SYNC.DEFER_BLOCKING 0x0 ;  /* 0x0000000000007b1d */ /* 0x000fe20000010000 */
[----:B------:R-:W-:-:S05]  /*0300*/  HFMA2 R21, -RZ, RZ, 0, 0 ;  /* 0x00000000ff157431 */ /* 0x000fca00000001ff */
[----:B------:R-:W-:Y:S05]  /*0310*/  BRA.U !UP0, `(.L_x_2) ;  /* 0x0000000508b87547 */ /* 0x000fea000b800000 */
[----:B------:R-:W-:Y:S01]  /*0320*/  UISETP.GE.U32.AND UP1, UPT, UR7, 0x10, UPT ;  /* 0x000000100700788c */ /* 0x000fe2000bf26070 */
[----:B------:R-:W-:Y:S01]  /*0330*/  MOV R21, RZ ;  /* 0x000000ff00157202 */ /* 0x000fe20000000f00 */
[----:B------:R-:W-:Y:S01]  /*0340*/  ULOP3.LUT UR4, UR7, 0xf, URZ, 0xc0, !UPT ;  /* 0x0000000f07047892 */ /* 0x000fe2000f8ec0ff */
[----:B------:R-:W-:-:S03]  /*0350*/  MOV R0, RZ ;  /* 0x000000ff00007202 */ /* 0x000fc60000000f00 */
[----:B------:R-:W-:-:S03]  /*0360*/  UISETP.NE.AND UP0, UPT, UR4, URZ, UPT ;  /* 0x000000ff0400728c */ /* 0x000fc6000bf05270 */
[----:B------:R-:W-:Y:S08]  /*0370*/  BRA.U !UP1, `(.L_x_3) ;  /* 0x0000000109bc7547 */ /* 0x000ff0000b800000 */
[----:B------:R-:W-:Y:S01]  /*0380*/  ULOP3.LUT UR8, UR7, 0x7ffffff0, URZ, 0xc0, !UPT ;  /* 0x7ffffff007087892 */ /* 0x000fe2000f8ec0ff */
[----:B------:R-:W-:Y:S02]  /*0390*/  IADD3 R18, PT, PT, R7, 0x20, R6 ;  /* 0x0000002007127810 */ /* 0x000fe40007ffe006 */
[----:B------:R-:W-:Y:S01]  /*03a0*/  IADD3 R16, PT, PT, R5, 0x200, R4 ;  /* 0x0000020005107810 */ /* 0x000fe20007ffe004 */
[----:B------:R-:W-:Y:S01]  /*03b0*/  UIADD3 UR9, UPT, UPT, -UR8, URZ, URZ ;  /* 0x000000ff08097290 */ /* 0x000fe2000fffe1ff */
[----:B------:R-:W-:Y:S01]  /*03c0*/  MOV R21, RZ ;  /* 0x000000ff00157202 */ /* 0x000fe20000000f00 */
[----:B------:R-:W-:-:S10]  /*03d0*/  IMAD.U32 R0, RZ, RZ, UR8 ;  /* 0x00000008ff007e24 */ /* 0x000fd4000f8e00ff */
.L_x_4:
[----:B------:R-:W-:Y:S01]  /*03e0*/  LDS R22, [R16+-0x200] ;  /* 0xfffe000010167984 */ /* 0x000fe20000000800 */
[----:B------:R-:W-:-:S03]  /*03f0*/  UIADD3 UR9, UPT, UPT, UR9, 0x10, URZ ;  /* 0x0000001009097890 */ /* 0x000fc6000fffe0ff */
[----:B--2---:R-:W0:Y:S01]  /*0400*/  LDS.128 R12, [R18+-0x20] ;  /* 0xffffe000120c7984 */ /* 0x004e220000000c00 */
[----:B------:R-:W-:-:S03]  /*0410*/  UISETP.NE.AND UP1, UPT, UR9, URZ, UPT ;  /* 0x000000ff0900728c */ /* 0x000fc6000bf25270 */
[----:B------:R-:W1:Y:S04]  /*0420*/  LDS R29, [R16+-0x1c0] ;  /* 0xfffe4000101d7984 */ /* 0x000e680000000800 */
[----:B------:R-:W2:Y:S04]  /*0430*/  LDS R27, [R16+-0x180] ;  /* 0xfffe8000101b7984 */ /* 0x000ea80000000800 */
[----:B------:R-:W3:Y:S04]  /*0440*/  LDS R24, [R16+-0x140] ;  /* 0xfffec00010187984 */ /* 0x000ee80000000800 */
[----:B------:R-:W-:Y:S04]  /*0450*/  LDS R23, [R16+-0x100] ;  /* 0xffff000010177984 */ /* 0x000fe80000000800 */
[----:B------:R-:W4:Y:S04]  /*0460*/  LDS.128 R8, [R18+-0x10] ;  /* 0xfffff00012087984 */ /* 0x000f280000000c00 */
[----:B------:R-:W5:Y:S04]  /*0470*/  LDS R20, [R16+-0xc0] ;  /* 0xffff400010147984 */ /* 0x000f680000000800 */
[----:B------:R-:W5:Y:S01]  /*0480*/  LDS R25, [R16+-0x80] ;  /* 0xffff800010197984 */ /* 0x000f620000000800 */
[----:B0-----:R-:W-:-:S03]  /*0490*/  FFMA R12, R12, R22, R21 ;  /* 0x000000160c0c7223 */ /* 0x001fc60000000015 */
[----:B------:R-:W0:Y:S01]  /*04a0*/  LDS R22, [R16+-0x40] ;  /* 0xffffc00010167984 */ /* 0x000e220000000800 */
[----:B-1----:R-:W-:-:S03]  /*04b0*/  FFMA R12, R29, R13, R12 ;  /* 0x0000000d1d0c7223 */ /* 0x002fc6000000000c */
[----:B------:R-:W-:Y:S01]  /*04c0*/  LDS R21, [R16] ;  /* 0x0000000010157984 */ /* 0x000fe20000000800 */
[----:B--2---:R-:W-:-:S04]  /*04d0*/  FFMA R27, R27, R14, R12 ;  /* 0x0000000e1b1b7223 */ /* 0x004fc8000000000c */
[----:B---3--:R-:W-:Y:S02]  /*04e0*/  FFMA R27, R24, R15, R27 ;  /* 0x0000000f181b7223 */ /* 0x008fe4000000001b */
[----:B------:R-:W1:Y:S04]  /*04f0*/  LDS.128 R12, [R18] ;  /* 0x00000000120c7984 */ /* 0x000e680000000c00 */
[----:B------:R-:W2:Y:S01]  /*0500*/  LDS R24, [R16+0x40] ;  /* 0x0000400010187984 */ /* 0x000ea20000000800 */
[----:B----4-:R-:W-:-:S04]  /*0510*/  FFMA R23, R8, R23, R27 ;  /* 0x0000001708177223 */ /* 0x010fc8000000001b */
[----:B-----5:R-:W-:Y:S02]  /*0520*/  FFMA R20, R20, R9, R23 ;  /* 0x0000000914147223 */ /* 0x020fe40000000017 */
[----:B------:R-:W3:Y:S02]  /*0530*/  LDS R23, [R16+0x80] ;  /* 0x0000800010177984 */ /* 0x000ee40000000800 */
[----:B------:R-:W-:Y:S02]  /*0540*/  FFMA R25, R25, R10, R20 ;  /* 0x0000000a19197223 */ /* 0x000fe40000000014 */
[----:B------:R-:W4:Y:S02]  /*0550*/  LDS R20, [R16+0xc0] ;  /* 0x0000c00010147984 */ /* 0x000f240000000800 */
[----:B0-----:R-:W-:Y:S02]  /*0560*/  FFMA R27, R22, R11, R25 ;  /* 0x0000000b161b7223 */ /* 0x001fe40000000019 */
[----:B------:R-:W-:Y:S04]  /*0570*/  LDS R25, [R16+0x100] ;  /* 0x0001000010197984 */ /* 0x000fe80000000800 */
[----:B------:R0:W5:Y:S04]  /*0580*/  LDS.128 R8, [R18+0x10] ;  /* 0x0000100012087984 */ /* 0x0001680000000c00 */
[----:B------:R-:W5:Y:S01]  /*0590*/  LDS R22, [R16+0x140] ;  /* 0x0001400010167984 */ /* 0x000f620000000800 */
[----:B-1----:R-:W-:-:S03]  /*05a0*/  FFMA R27, R12, R21, R27 ;  /* 0x000000150c1b7223 */ /* 0x002fc6000000001b */
[----:B------:R-:W1:Y:S01]  /*05b0*/  LDS R21, [R16+0x180] ;  /* 0x0001800010157984 */ /* 0x000e620000000800 */
[----:B0-----:R-:W-:Y:S01]  /*05c0*/  IADD3 R18, PT, PT, R18, 0x40, RZ ;  /* 0x0000004012127810 */ /* 0x001fe20007ffe0ff */
[----:B--2---:R-:W-:Y:S02]  /*05d0*/  FFMA R24, R24, R13, R27 ;  /* 0x0000000d18187223 */ /* 0x004fe4000000001b */
[----:B------:R0:W2:Y:S02]  /*05e0*/  LDS R12, [R16+0x1c0] ;  /* 0x0001c000100c7984 */ /* 0x0000a40000000800 */
[----:B---3--:R-:W-:Y:S01]  /*05f0*/  FFMA R23, R23, R14, R24 ;  /* 0x0000000e17177223 */ /* 0x008fe20000000018 */
[----:B0-----:R-:W-:-:S03]  /*0600*/  IADD3 R16, PT, PT, R16, 0x400, RZ ;  /* 0x0000040010107810 */ /* 0x001fc60007ffe0ff */
[----:B----4-:R-:W-:-:S04]  /*0610*/  FFMA R15, R20, R15, R23 ;  /* 0x0000000f140f7223 */ /* 0x010fc80000000017 */
[----:B-----5:R-:W-:-:S04]  /*0620*/  FFMA R15, R8, R25, R15 ;  /* 0x00000019080f7223 */ /* 0x020fc8000000000f */
[----:B------:R-:W-:-:S04]  /*0630*/  FFMA R22, R22, R9, R15 ;  /* 0x0000000916167223 */ /* 0x000fc8000000000f */
[----:B-1----:R-:W-:-:S04]  /*0640*/  FFMA R21, R21, R10, R22 ;  /* 0x0000000a15157223 */ /* 0x002fc80000000016 */
[----:B--2---:R-:W-:Y:S01]  /*0650*/  FFMA R21, R12, R11, R21 ;  /* 0x0000000b0c157223 */ /* 0x004fe20000000015 */
[----:B------:R-:W-:Y:S06]  /*0660*/  BRA.U UP1, `(.L_x_4) ;  /* 0xfffffffd015c7547 */ /* 0x000fec000b83ffff */
.L_x_3:
[----:B------:R-:W-:Y:S05]  /*0670*/  BRA.U !UP0, `(.L_x_2) ;  /* 0x0000000108e07547 */ /* 0x000fea000b800000 */
[----:B------:R-:W-:Y:S02]  /*0680*/  UISETP.GE.U32.AND UP0, UPT, UR4, 0x8, UPT ;  /* 0x000000080400788c */ /* 0x000fe4000bf06070 */
[----:B------:R-:W-:-:S04]  /*0690*/  ULOP3.LUT UR8, UR7, 0x7, URZ, 0xc0, !UPT ;  /* 0x0000000707087892 */ /* 0x000fc8000f8ec0ff */
[----:B------:R-:W-:-:S03]  /*06a0*/  UISETP.NE.AND UP1, UPT, UR8, URZ, UPT ;  /* 0x000000ff0800728c */ /* 0x000fc6000bf25270 */
[----:B------:R-:W-:Y:S08]  /*06b0*/  BRA.U !UP0, `(.L_x_5) ;  /* 0x0000000108547547 */ /* 0x000ff0000b800000 */
[C---:B------:R-:W-:Y:S02]  /*06c0*/  LEA R24, R0.reuse, R17, 0x6 ;  /* 0x0000001100187211 */ /* 0x040fe400078e30ff */
[C---:B------:R-:W-:Y:S01]  /*06d0*/  LEA R22, R0.reuse, R19, 0x2 ;  /* 0x0000001300167211 */ /* 0x040fe200078e10ff */
[----:B------:R-:W-:Y:S02]  /*06e0*/  VIADD R0, R0, 0x8 ;  /* 0x0000000800007836 */ /* 0x000fe40000000000 */
[----:B------:R-:W-:Y:S04]  /*06f0*/  LDS R26, [R24] ;  /* 0x00000000181a7984 */ /* 0x000fe80000000800 */
[----:B--2---:R-:W0:Y:S04]  /*0700*/  LDS.128 R8, [R22] ;  /* 0x0000000016087984 */ /* 0x004e280000000c00 */
[----:B------:R-:W1:Y:S04]  /*0710*/  LDS R29, [R24+0x40] ;  /* 0x00004000181d7984 */ /* 0x000e680000000800 */
[----:B------:R-:W2:Y:S04]  /*0720*/  LDS R25, [R24+0x80] ;  /* 0x0000800018197984 */ /* 0x000ea80000000800 */
[----:B------:R-:W3:Y:S04]  /*0730*/  LDS R16, [R24+0xc0] ;  /* 0x0000c00018107984 */ /* 0x000ee80000000800 */
[----:B------:R-:W-:Y:S04]  /*0740*/  LDS R23, [R24+0x100] ;  /* 0x0001000018177984 */ /* 0x000fe80000000800 */
[----:B------:R-:W4:Y:S04]  /*0750*/  LDS.128 R12, [R22+0x10] ;  /* 0x00001000160c7984 */ /* 0x000f280000000c00 */
[----:B------:R-:W5:Y:S04]  /*0760*/  LDS R18, [R24+0x140] ;  /* 0x0001400018127984 */ /* 0x000f680000000800 */
[----:B------:R-:W5:Y:S04]  /*0770*/  LDS R27, [R24+0x180] ;  /* 0x00018000181b7984 */ /* 0x000f680000000800 */
[----:B------:R-:W5:Y:S01]  /*0780*/  LDS R20, [R24+0x1c0] ;  /* 0x0001c00018147984 */ /* 0x000f620000000800 */
[----:B0-----:R-:W-:-:S04]  /*0790*/  FFMA R8, R8, R26, R21 ;  /* 0x0000001a08087223 */ /* 0x001fc80000000015 */
[----:B-1----:R-:W-:-:S04]  /*07a0*/  FFMA R8, R29, R9, R8 ;  /* 0x000000091d087223 */ /* 0x002fc80000000008 */
[----:B--2---:R-:W-:-:S04]  /*07b0*/  FFMA R25, R25, R10, R8 ;  /* 0x0000000a19197223 */ /* 0x004fc80000000008 */
[----:B---3--:R-:W-:-:S04]  /*07c0*/  FFMA R11, R16, R11, R25 ;  /* 0x0000000b100b7223 */ /* 0x008fc80000000019 */
[----:B----4-:R-:W-:-:S04]  /*07d0*/  FFMA R11, R12, R23, R11 ;  /* 0x000000170c0b7223 */ /* 0x010fc8000000000b */
[----:B-----5:R-:W-:-:S04]  /*07e0*/  FFMA R18, R18, R13, R11 ;  /* 0x0000000d12127223 */ /* 0x020fc8000000000b */
[----:B------:R-:W-:-:S04]  /*07f0*/  FFMA R27, R27, R14, R18 ;  /* 0x0000000e1b1b7223 */ /* 0x000fc80000000012 */
[----:B------:R-:W-:-:S07]  /*0800*/  FFMA R21, R20, R15, R27 ;  /* 0x0000000f14157223 */ /* 0x000fce000000001b */
.L_x_5:
[----:B------:R-:W-:Y:S05]  /*0810*/  BRA.U !UP1, `(.L_x_2) ;  /* 0x0000000109787547 */ /* 0x000fea000b800000 */
[----:B------:R-:W-:Y:S02]  /*0820*/  UISETP.GE.U32.AND UP0, UPT, UR8, 0x4, UPT ;  /* 0x000000040800788c */ /* 0x000fe4000bf06070 */
[----:B------:R-:W-:-:S04]  /*0830*/  ULOP3.LUT UR4, UR7, 0x3, URZ, 0xc0, !UPT ;  /* 0x0000000307047892 */ /* 0x000fc8000f8ec0ff */
[----:B------:R-:W-:-:S03]  /*0840*/  UISETP.NE.AND UP1, UPT, UR4, URZ, UPT ;  /* 0x000000ff0400728c */ /* 0x000fc6000bf25270 */
[----:B------:R-:W-:Y:S08]  /*0850*/  BRA.U !UP0, `(.L_x_6) ;  /* 0x0000000108307547 */ /* 0x000ff0000b800000 */
[C---:B--2---:R-:W-:Y:S02]  /*0860*/  LEA R8, R0.reuse, R19, 0x2 ;  /* 0x0000001300087211 */ /* 0x044fe400078e10ff */
[C---:B------:R-:W-:Y:S02]  /*0870*/  LEA R17, R0.reuse, R17, 0x6 ;  /* 0x0000001100117211 */ /* 0x040fe400078e30ff */
[----:B------:R-:W-:Y:S02]  /*0880*/  IADD3 R0, PT, PT, R0, 0x4, RZ ;  /* 0x0000000400007810 */ /* 0x000fe40007ffe0ff */
[----:B------:R-:W-:Y:S04]  /*0890*/  LDS.128 R8, [R8] ;  /* 0x0000000008087984 */ /* 0x000fe80000000c00 */
[----:B------:R-:W0:Y:S04]  /*08a0*/  LDS R12, [R17] ;  /* 0x00000000110c7984 */ /* 0x000e280000000800 */
[----:B------:R-:W1:Y:S04]  /*08b0*/  LDS R13, [R17+0x40] ;  /* 0x00004000110d7984 */ /* 0x000e680000000800 */
[----:B------:R-:W2:Y:S04]  /*08c0*/  LDS R14, [R17+0x80] ;  /* 0x00008000110e7984 */ /* 0x000ea80000000800 */
[----:B------:R-:W3:Y:S01]  /*08d0*/  LDS R15, [R17+0xc0] ;  /* 0x0000c000110f7984 */ /* 0x000ee20000000800 */
[----:B0-----:R-:W-:-:S04]  /*08e0*/  FFMA R12, R8, R12, R21 ;  /* 0x0000000c080c7223 */ /* 0x001fc80000000015 */
[----:B-1----:R-:W-:-:S04]  /*08f0*/  FFMA R9, R13, R9, R12 ;  /* 0x000000090d097223 */ /* 0x002fc8000000000c */
[----:B--2---:R-:W-:-:S04]  /*0900*/  FFMA R10, R14, R10, R9 ;  /* 0x0000000a0e0a7223 */ /* 0x004fc80000000009 */
[----:B---3--:R-:W-:-:S07]  /*0910*/  FFMA R21, R15, R11, R10 ;  /* 0x0000000b0f157223 */ /* 0x008fce000000000a */
.L_x_6:
[----:B------:R-:W-:Y:S05]  /*0920*/  BRA.U !UP1, `(.L_x_2) ;  /* 0x0000000109347547 */ /* 0x000fea000b800000 */
[C---:B------:R-:W-:Y:S01]  /*0930*/  LEA R5, R0.reuse, R5, 0x6 ;  /* 0x0000000500057211 */ /* 0x040fe200078e30ff */
[----:B------:R-:W-:Y:S01]  /*0940*/  UIADD3 UR4, UPT, UPT, -UR4, URZ, URZ ;  /* 0x000000ff04047290 */ /* 0x000fe2000fffe1ff */
[----:B------:R-:W-:-:S03]  /*0950*/  LEA R7, R0, R7, 0x2 ;  /* 0x0000000700077211 */ /* 0x000fc600078e10ff */
[----:B------:R-:W-:Y:S01]  /*0960*/  IMAD.IADD R4, R4, 0x1, R5 ;  /* 0x0000000104047824 */ /* 0x000fe200078e0205 */
[----:B------:R-:W-:-:S07]  /*0970*/  IADD3 R6, PT, PT, R6, R7, RZ ;  /* 0x0000000706067210 */ /* 0x000fce0007ffe0ff */
.L_x_7:
[----:B------:R0:W-:Y:S01]  /*0980*/  LDS R0, [R6] ;  /* 0x0000000006007984 */ /* 0x0001e20000000800 */
[----:B------:R-:W-:-:S03]  /*0990*/  UIADD3 UR4, UPT, UPT, UR4, 0x1, URZ ;  /* 0x0000000104047890 */ /* 0x000fc6000fffe0ff */
[----:B------:R1:W3:Y:S01]  /*09a0*/  LDS R5, [R4] ;  /* 0x0000000004057984 */ /* 0x0002e20000000800 */
[----:B------:R-:W-:Y:S01]  /*09b0*/  UISETP.NE.AND UP0, UPT, UR4, URZ, UPT ;  /* 0x000000ff0400728c */ /* 0x000fe2000bf05270 */
[----:B0-----:R-:W-:Y:S02]  /*09c0*/  IADD3 R6, PT, PT, R6, 0x4, RZ ;  /* 0x0000000406067810 */ /* 0x001fe40007ffe0ff */
[----:B-1----:R-:W-:Y:S01]  /*09d0*/  IADD3 R4, PT, PT, R4, 0x40, RZ ;  /* 0x0000004004047810 */ /* 0x002fe20007ffe0ff */
[----:B---3--:R-:W-:-:S05]  /*09e0*/  FFMA R21, R0, R5, R21 ;  /* 0x0000000500157223 */ /* 0x008fca0000000015 */
[----:B------:R-:W-:Y:S05]  /*09f0*/  BRA.U UP0, `(.L_x_7) ;  /* 0xfffffffd00e07547 */ /* 0x000fea000b83ffff */
.L_x_2:
[----:B------:R-:W0:Y:S01]  /*0a00*/  LDC.64 R4, c[0x0][0x390] ;  /* 0x0000e400ff047b82 */ /* 0x000e220000000a00 */
[----:B------:R-:W1:Y:S01]  /*0a10*/  LDCU UR4, c[0x0][0x39c] ;  /* 0x00007380ff0477ac */ /* 0x000e620008000800 */
[----:B------:R-:W-:Y:S02]  /*0a20*/  IADD3 R2, PT, PT, R2, UR6, RZ ;  /* 0x0000000602027c10 */ /* 0x000fe4000fffe0ff */
[----:B------:R-:W-:-:S05]  /*0a30*/  IADD3 R3, PT, PT, R3, UR5, RZ ;  /* 0x0000000503037c10 */ /* 0x000fca000fffe0ff */
[----:B-1----:R-:W-:-:S04]  /*0a40*/  IMAD R3, R2, UR4, R3 ;  /* 0x0000000402037c24 */ /* 0x002fc8000f8e0203 */
[----:B0-----:R-:W-:-:S05]  /*0a50*/  IMAD.WIDE R2, R3, 0x4, R4 ;  /* 0x0000000403027825 */ /* 0x001fca00078e0204 */
[----:B------:R-:W-:Y:S01]  /*0a60*/  STG.E desc[UR10][R2.64], R21 ;  /* 0x0000001502007986 */ /* 0x000fe2000c10190a */
[----:B------:R-:W-:Y:S05]  /*0a70*/  EXIT ;  /* 0x000000000000794d */ /* 0x000fea0003800000 */
.L_x_8:
[----:B------:R-:W-:-:S00]  /*0a80*/  BRA `(.L_x_8) ;  /* 0xfffffffc00fc7947 */ /* 0x000fc0000383ffff */
[----:B------:R-:W-:-:S00]  /*0a90*/  NOP ;  /* 0x0000000000007918 */ /* 0x000fc00000000000 */
        /* <DEDUP_REMOVED lines=14> */
.L_x_9:


//--------------------- .nv.shared._Z10cuda_sgemmILj16ELj128EEvPfS0_S0_iii --------------------------
	.section	.nv.shared._Z10cuda_sgemmILj16ELj128EEvPfS0_S0_iii,"aw",@nobits
	.sectionflags	@""
	.align	4
.nv.shared._Z10cuda_sgemmILj16ELj128EEvPfS0_S0_iii:
	.zero		17408


//--------------------- .nv.shared.reserved.0     --------------------------
	.section	.nv.shared.reserved.0,"aw",@nobits
	.weak		__nv_reservedSMEM_offset_0_alias
	.size		__nv_reservedSMEM_offset_0_alias, 0, 64
	.other		__nv_reservedSMEM_offset_0_alias,@"STO_CUDA_RESERVED_SHARED STV_DEFAULT"
__nv_reservedSMEM_offset_0_alias:
	.zero		0
	.zero		64


//--------------------- .nv.constant0._Z10cuda_sgemmILj16ELj128EEvPfS0_S0_iii --------------------------
	.section	.nv.constant0._Z10cuda_sgemmILj16ELj128EEvPfS0_S0_iii,"a",@progbits
	.sectionflags	@""
	.align	4
.nv.constant0._Z10cuda_sgemmILj16ELj128EEvPfS0_S0_iii:
	.zero		932


//--------------------- SYMBOLS --------------------------

	.type		.nv.reservedSmem.offset0,@object
	.size		.nv.reservedSmem.offset0,0x4
	.type		.nv.reservedSmem.cap,@object
	.size		.nv.reservedSmem.cap,0x4
